//
// Generated by NVIDIA NVVM Compiler
//
// Compiler Build ID: CL-36424714
// Cuda compilation tools, release 13.0, V13.0.88
// Based on NVVM 20.0.0
//

.version 9.0
.target sm_100
.address_size 64

	// .globl	kernel_bank_conflict

.visible .entry kernel_bank_conflict(
	.param .u64 .ptr .align 1 kernel_bank_conflict_param_0,
	.param .u64 .ptr .align 1 kernel_bank_conflict_param_1,
	.param .u64 .ptr .align 1 kernel_bank_conflict_param_2
)
{
	.reg .b32 	%r<6>;
	.reg .b64 	%rd<11>;

	ld.param.u64 	%rd3, [kernel_bank_conflict_param_1];
	ld.param.u64 	%rd4, [kernel_bank_conflict_param_2];
	cvta.to.global.u64 	%rd5, %rd3;
	cvta.to.global.u64 	%rd6, %rd4;
	mov.u32 	%r1, %ctaid.x;
	mov.u32 	%r2, %ntid.x;
	mov.u32 	%r3, %tid.x;
	mad.lo.s32 	%r4, %r1, %r2, %r3;
	// begin inline asm
	mov.u64 	%rd1, %clock64;
	// end inline asm
	// begin inline asm
	mov.u64 	%rd2, %clock64;
	// end inline asm
	sub.s64 	%rd7, %rd2, %rd1;
	mul.wide.s32 	%rd8, %r4, 4;
	add.s64 	%rd9, %rd6, %rd8;
	st.global.u32 	[%rd9], %rd7;
	add.s64 	%rd10, %rd5, %rd8;
	mov.b32 	%r5, 0;
	st.global.u32 	[%rd10], %r5;
	ret;

}


// ===== COMPILED SASS (sm_100) =====

	.target	sm_100

	.elftype	@"ET_EXEC"


//--------------------- .note.nv.tkinfo           --------------------------
	.section	.note.nv.tkinfo,"",@"SHT_NOTE"
	.sectionflags	@"SHF_NOTE_NV_TKINFO"
	.tkinfo
        /*0018*/ 	.word	0x00000002
        /*0030*/ 	.string	""
        /*0030*/ 	.string	"ptxas"
        /*0030*/ 	.string	"Cuda compilation tools, release 13.0, V13.0.88"
        /*0030*/ 	.string	"Build cuda_13.0.r13.0/compiler.36424714_0"
        /*0030*/ 	.string	"-arch sm_100 -m 64 "



//--------------------- .note.nv.cuinfo           --------------------------
	.section	.note.nv.cuinfo,"",@"SHT_NOTE"
	.sectionflags	@"SHF_NOTE_NV_CUINFO"
        /*0018*/ 	.short	0x0002
        /*001a*/ 	.short	0x0064
        /*001c*/ 	.short	0x0082
	.zero		2


//--------------------- .nv.info                  --------------------------
	.section	.nv.info,"",@"SHT_CUDA_INFO"
	.align	4


	//----- nvinfo : EIATTR_REGCOUNT
	.align		4
        /*0000*/ 	.byte	0x04, 0x2f
        /*0002*/ 	.short	(.L_1 - .L_0)
	.align		4
.L_0:
        /*0004*/ 	.word	index@(kernel_bank_conflict)
        /*0008*/ 	.word	0x0000000c


	//----- nvinfo : EIATTR_FRAME_SIZE
	.align		4
.L_1:
        /*000c*/ 	.byte	0x04, 0x11
        /*000e*/ 	.short	(.L_3 - .L_2)
	.align		4
.L_2:
        /*0010*/ 	.word	index@(kernel_bank_conflict)
        /*0014*/ 	.word	0x00000000


	//----- nvinfo : EIATTR_MIN_STACK_SIZE
	.align		4
.L_3:
        /*0018*/ 	.byte	0x04, 0x12
        /*001a*/ 	.short	(.L_5 - .L_4)
	.align		4
.L_4:
        /*001c*/ 	.word	index@(kernel_bank_conflict)
        /*0020*/ 	.word	0x00000000
.L_5:


//--------------------- .nv.compat                --------------------------
	.section	.nv.compat,"",@"SHT_CUDA_COMPAT_INFO"
	.align	4
        /*0000*/ 	.byte	0x02, 0x09, 0x00, 0x00, 0x02, 0x02, 0x01, 0x00, 0x02, 0x05, 0x05, 0x00, 0x03, 0x07, 0x01, 0x01
        /*0010*/ 	.byte	0x02, 0x03, 0x00, 0x00, 0x02, 0x06, 0x01, 0x00, 0x04, 0x0b, 0x08, 0x00, 0x09, 0x00, 0x00, 0x00
        /*0020*/ 	.byte	0x00, 0x00, 0x00, 0x00


//--------------------- .nv.info.kernel_bank_conflict --------------------------
	.section	.nv.info.kernel_bank_conflict,"",@"SHT_CUDA_INFO"
	.sectionflags	@""
	.align	4


	//----- nvinfo : EIATTR_CUDA_API_VERSION
	.align		4
        /*0000*/ 	.byte	0x04, 0x37
        /*0002*/ 	.short	(.L_7 - .L_6)
.L_6:
        /*0004*/ 	.word	0x00000082


	//----- nvinfo : EIATTR_KPARAM_INFO
	.align		4
.L_7:
        /*0008*/ 	.byte	0x04, 0x17
        /*000a*/ 	.short	(.L_9 - .L_8)
.L_8:
        /*000c*/ 	.word	0x00000000
        /*0010*/ 	.short	0x0002
        /*0012*/ 	.short	0x0010
        /*0014*/ 	.byte	0x00, 0xf5, 0x21, 0x00


	//----- nvinfo : EIATTR_KPARAM_INFO
	.align		4
.L_9:
        /*0018*/ 	.byte	0x04, 0x17
        /*001a*/ 	.short	(.L_11 - .L_10)
.L_10:
        /*001c*/ 	.word	0x00000000
        /*0020*/ 	.short	0x0001
        /*0022*/ 	.short	0x0008
        /*0024*/ 	.byte	0x00, 0xf5, 0x21, 0x00


	//----- nvinfo : EIATTR_KPARAM_INFO
	.align		4
.L_11:
        /*0028*/ 	.byte	0x04, 0x17
        /*002a*/ 	.short	(.L_13 - .L_12)
.L_12:
        /*002c*/ 	.word	0x00000000
        /*0030*/ 	.short	0x0000
        /*0032*/ 	.short	0x0000
        /*0034*/ 	.byte	0x00, 0xf5, 0x21, 0x00


	//----- nvinfo : EIATTR_SPARSE_MMA_MASK
	.align		4
.L_13:
        /*0038*/ 	.byte	0x03, 0x50
        /*003a*/ 	.short	0x0000


	//----- nvinfo : EIATTR_MAXREG_COUNT
	.align		4
        /*003c*/ 	.byte	0x03, 0x1b
        /*003e*/ 	.short	0x00ff


	//----- nvinfo : EIATTR_MERCURY_ISA_VERSION
	.align		4
        /*0040*/ 	.byte	0x03, 0x5f
        /*0042*/ 	.short	0x0101


	//----- nvinfo : EIATTR_VRC_CTA_INIT_COUNT
	.align		4
        /*0044*/ 	.byte	0x02, 0x4a
	.zero		1
	.zero		1


	//----- nvinfo : EIATTR_EXIT_INSTR_OFFSETS
	.align		4
        /*0048*/ 	.byte	0x04, 0x1c
        /*004a*/ 	.short	(.L_15 - .L_14)


	//   ....[0]....
.L_14:
        /*004c*/ 	.word	0x00000100


	//----- nvinfo : EIATTR_CBANK_PARAM_SIZE
	.align		4
.L_15:
        /*0050*/ 	.byte	0x03, 0x19
        /*0052*/ 	.short	0x0018


	//----- nvinfo : EIATTR_PARAM_CBANK
	.align		4
        /*0054*/ 	.byte	0x04, 0x0a
        /*0056*/ 	.short	(.L_17 - .L_16)
	.align		4
.L_16:
        /*0058*/ 	.word	index@(.nv.constant0.kernel_bank_conflict)
        /*005c*/ 	.short	0x0380
        /*005e*/ 	.short	0x0018


	//----- nvinfo : EIATTR_SW_WAR
	.align		4
.L_17:
        /*0060*/ 	.byte	0x04, 0x36
        /*0062*/ 	.short	(.L_19 - .L_18)
.L_18:
        /*0064*/ 	.word	0x00000008
.L_19:


//--------------------- .nv.callgraph             --------------------------
	.section	.nv.callgraph,"",@"SHT_CUDA_CALLGRAPH"
	.align	4
	.sectionentsize	8
	.align		4
        /*0000*/ 	.word	0x00000000
	.align		4
        /*0004*/ 	.word	0xffffffff
	.align		4
        /*0008*/ 	.word	0x00000000
	.align		4
        /*000c*/ 	.word	0xfffffffe
	.align		4
        /*0010*/ 	.word	0x00000000
	.align		4
        /*0014*/ 	.word	0xfffffffd
	.align		4
        /*0018*/ 	.word	0x00000000
	.align		4
        /*001c*/ 	.word	0xfffffffc


//--------------------- .text.kernel_bank_conflict --------------------------
	.section	.text.kernel_bank_conflict,"ax",@progbits
	.align	128
        .global         kernel_bank_conflict
        .type           kernel_bank_conflict,@function
        .size           kernel_bank_conflict,(.L_x_1 - kernel_bank_conflict)
        .other          kernel_bank_conflict,@"STO_CUDA_ENTRY STV_DEFAULT"
kernel_bank_conflict:
.text.kernel_bank_conflict:
[----:B------:R-:W-:Y:S01]  /*0000*/  LDC R1, c[0x0][0x37c] ;  /* 0x0000df00ff017b82 */ /* 0x000fe20000000800 */
[----:B------:R-:W0:Y:S07]  /*0010*/  S2R R0, SR_TID.X ;  /* 0x0000000000007919 */ /* 0x000e2e0000002100 */
[----:B------:R-:W0:Y:S01]  /*0020*/  S2UR UR6, SR_CTAID.X ;  /* 0x00000000000679c3 */ /* 0x000e220000002500 */
[----:B------:R-:W1:Y:S07]  /*0030*/  LDCU.64 UR4, c[0x0][0x358] ;  /* 0x00006b00ff0477ac */ /* 0x000e6e0008000a00 */
[----:B------:R-:W0:Y:S02]  /*0040*/  LDC R7, c[0x0][0x360] ;  /* 0x0000d800ff077b82 */ /* 0x000e240000000800 */
[----:B0-----:R-:W-:-:S06]  /*0050*/  IMAD R7, R7, UR6, R0 ;  /* 0x0000000607077c24 */ /* 0x001fcc000f8e0200 */
[----:B------:R-:W0:Y:S01]  /*0060*/  S2UR UR6, SR_CLOCKLO ;  /* 0x00000000000679c3 */ /* 0x000e220000005000 */
[----:B------:R-:W-:Y:S01]  /*0070*/  NOP ;  /* 0x0000000000007918 */ /* 0x000fe20000000000 */
[----:B------:R-:W-:-:S06]  /*0080*/  CS2R.32 R0, SR_CLOCKLO ;  /* 0x0000000000007805 */ /* 0x000fcc0000005000 */
[----:B------:R-:W2:Y:S01]  /*0090*/  LDC.64 R2, c[0x0][0x390] ;  /* 0x0000e400ff027b82 */ /* 0x000ea20000000a00 */
[----:B0-----:R-:W-:-:S07]  /*00a0*/  IADD3 R9, PT, PT, R0, -UR6, RZ ;  /* 0x8000000600097c10 */ /* 0x001fce000fffe0ff */
[----:B------:R-:W0:Y:S01]  /*00b0*/  LDC.64 R4, c[0x0][0x388] ;  /* 0x0000e200ff047b82 */ /* 0x000e220000000a00 */
[----:B--2---:R-:W-:-:S05]  /*00c0*/  IMAD.WIDE R2, R7, 0x4, R2 ;  /* 0x0000000407027825 */ /* 0x004fca00078e0202 */
[----:B-1----:R-:W-:Y:S01]  /*00d0*/  STG.E desc[UR4][R2.64], R9 ;  /* 0x0000000902007986 */ /* 0x002fe2000c101904 */
[----:B0-----:R-:W-:-:S05]  /*00e0*/  IMAD.WIDE R4, R7, 0x4, R4 ;  /* 0x0000000407047825 */ /* 0x001fca00078e0204 */
[----:B------:R-:W-:Y:S01]  /*00f0*/  STG.E desc[UR4][R4.64], RZ ;  /* 0x000000ff04007986 */ /* 0x000fe2000c101904 */
[----:B------:R-:W-:Y:S05]  /*0100*/  EXIT ;  /* 0x000000000000794d */ /* 0x000fea0003800000 */
.L_x_0:
[----:B------:R-:W-:-:S00]  /*0110*/  BRA `(.L_x_0) ;  /* 0xfffffffc00fc7947 */ /* 0x000fc0000383ffff */
[----:B------:R-:W-:-:S00]  /*0120*/  NOP ;  /* 0x0000000000007918 */ /* 0x000fc00000000000 */
        /* <DEDUP_REMOVED lines=13> */
.L_x_1:


//--------------------- .nv.shared.reserved.0     --------------------------
	.section	.nv.shared.reserved.0,"aw",@nobits
	.weak		__nv_reservedSMEM_offset_0_alias
	.size		__nv_reservedSMEM_offset_0_alias, 0, 64
	.other		__nv_reservedSMEM_offset_0_alias,@"STO_CUDA_RESERVED_SHARED STV_DEFAULT"
__nv_reservedSMEM_offset_0_alias:
	.zero		0
	.zero		64


//--------------------- .nv.constant0.kernel_bank_conflict --------------------------
	.section	.nv.constant0.kernel_bank_conflict,"a",@progbits
	.sectionflags	@""
	.align	4
.nv.constant0.kernel_bank_conflict:
	.zero		920


//--------------------- SYMBOLS --------------------------

	.type		.nv.reservedSmem.offset0,@object
	.size		.nv.reservedSmem.offset0,0x4
